//
// Generated by NVIDIA NVVM Compiler
//
// Compiler Build ID: CL-36424714
// Cuda compilation tools, release 13.0, V13.0.88
// Based on NVVM 20.0.0
//

.version 9.0
.target sm_100
.address_size 64

	// .globl	_Z6kernelPfS_S_i

.visible .entry _Z6kernelPfS_S_i(
	.param .u64 .ptr .align 1 _Z6kernelPfS_S_i_param_0,
	.param .u64 .ptr .align 1 _Z6kernelPfS_S_i_param_1,
	.param .u64 .ptr .align 1 _Z6kernelPfS_S_i_param_2,
	.param .u32 _Z6kernelPfS_S_i_param_3
)
{
	.reg .pred 	%p<2>;
	.reg .b32 	%r<8>;
	.reg .b32 	%f<49>;
	.reg .b64 	%rd<10>;

	ld.param.u64 	%rd1, [_Z6kernelPfS_S_i_param_0];
	ld.param.u64 	%rd2, [_Z6kernelPfS_S_i_param_1];
	ld.param.u64 	%rd3, [_Z6kernelPfS_S_i_param_2];
	ld.param.u32 	%r2, [_Z6kernelPfS_S_i_param_3];
	mov.u32 	%r3, %ntid.x;
	mov.u32 	%r4, %ctaid.x;
	mov.u32 	%r5, %tid.x;
	mad.lo.s32 	%r1, %r3, %r4, %r5;
	setp.ge.s32 	%p1, %r1, %r2;
	@%p1 bra 	$L__BB0_2;
	cvta.to.global.u64 	%rd4, %rd1;
	cvta.to.global.u64 	%rd5, %rd2;
	cvta.to.global.u64 	%rd6, %rd3;
	shl.b32 	%r6, %r1, 2;
	mul.wide.s32 	%rd7, %r6, 4;
	add.s64 	%rd8, %rd6, %rd7;
	mov.b32 	%r7, 0;
	st.global.u32 	[%rd8], %r7;
	st.global.u32 	[%rd8+4], %r7;
	st.global.u32 	[%rd8+8], %r7;
	st.global.u32 	[%rd8+12], %r7;
	add.s64 	%rd9, %rd4, %rd7;
	ld.global.f32 	%f1, [%rd9];
	ld.global.f32 	%f2, [%rd5];
	fma.rn.f32 	%f3, %f1, %f2, 0f00000000;
	st.global.f32 	[%rd8], %f3;
	ld.global.f32 	%f4, [%rd9+4];
	ld.global.f32 	%f5, [%rd5+4];
	fma.rn.f32 	%f6, %f4, %f5, %f3;
	st.global.f32 	[%rd8], %f6;
	ld.global.f32 	%f7, [%rd9+8];
	ld.global.f32 	%f8, [%rd5+8];
	fma.rn.f32 	%f9, %f7, %f8, %f6;
	st.global.f32 	[%rd8], %f9;
	ld.global.f32 	%f10, [%rd9+12];
	ld.global.f32 	%f11, [%rd5+12];
	fma.rn.f32 	%f12, %f10, %f11, %f9;
	st.global.f32 	[%rd8], %f12;
	ld.global.f32 	%f13, [%rd9];
	ld.global.f32 	%f14, [%rd5+16];
	fma.rn.f32 	%f15, %f13, %f14, 0f00000000;
	st.global.f32 	[%rd8+4], %f15;
	ld.global.f32 	%f16, [%rd9+4];
	ld.global.f32 	%f17, [%rd5+20];
	fma.rn.f32 	%f18, %f16, %f17, %f15;
	st.global.f32 	[%rd8+4], %f18;
	ld.global.f32 	%f19, [%rd9+8];
	ld.global.f32 	%f20, [%rd5+24];
	fma.rn.f32 	%f21, %f19, %f20, %f18;
	st.global.f32 	[%rd8+4], %f21;
	ld.global.f32 	%f22, [%rd9+12];
	ld.global.f32 	%f23, [%rd5+28];
	fma.rn.f32 	%f24, %f22, %f23, %f21;
	st.global.f32 	[%rd8+4], %f24;
	ld.global.f32 	%f25, [%rd9];
	ld.global.f32 	%f26, [%rd5+32];
	fma.rn.f32 	%f27, %f25, %f26, 0f00000000;
	st.global.f32 	[%rd8+8], %f27;
	ld.global.f32 	%f28, [%rd9+4];
	ld.global.f32 	%f29, [%rd5+36];
	fma.rn.f32 	%f30, %f28, %f29, %f27;
	st.global.f32 	[%rd8+8], %f30;
	ld.global.f32 	%f31, [%rd9+8];
	ld.global.f32 	%f32, [%rd5+40];
	fma.rn.f32 	%f33, %f31, %f32, %f30;
	st.global.f32 	[%rd8+8], %f33;
	ld.global.f32 	%f34, [%rd9+12];
	ld.global.f32 	%f35, [%rd5+44];
	fma.rn.f32 	%f36, %f34, %f35, %f33;
	st.global.f32 	[%rd8+8], %f36;
	ld.global.f32 	%f37, [%rd9];
	ld.global.f32 	%f38, [%rd5+48];
	fma.rn.f32 	%f39, %f37, %f38, 0f00000000;
	st.global.f32 	[%rd8+12], %f39;
	ld.global.f32 	%f40, [%rd9+4];
	ld.global.f32 	%f41, [%rd5+52];
	fma.rn.f32 	%f42, %f40, %f41, %f39;
	st.global.f32 	[%rd8+12], %f42;
	ld.global.f32 	%f43, [%rd9+8];
	ld.global.f32 	%f44, [%rd5+56];
	fma.rn.f32 	%f45, %f43, %f44, %f42;
	st.global.f32 	[%rd8+12], %f45;
	ld.global.f32 	%f46, [%rd9+12];
	ld.global.f32 	%f47, [%rd5+60];
	fma.rn.f32 	%f48, %f46, %f47, %f45;
	st.global.f32 	[%rd8+12], %f48;
$L__BB0_2:
	ret;

}
	// .globl	_Z16transform_kernelP8PointXYZPfi
.visible .entry _Z16transform_kernelP8PointXYZPfi(
	.param .u64 .ptr .align 1 _Z16transform_kernelP8PointXYZPfi_param_0,
	.param .u64 .ptr .align 1 _Z16transform_kernelP8PointXYZPfi_param_1,
	.param .u32 _Z16transform_kernelP8PointXYZPfi_param_2
)
{
	.reg .pred 	%p<2>;
	.reg .b32 	%r<6>;
	.reg .b32 	%f<28>;
	.reg .b64 	%rd<7>;

	ld.param.u64 	%rd1, [_Z16transform_kernelP8PointXYZPfi_param_0];
	ld.param.u64 	%rd2, [_Z16transform_kernelP8PointXYZPfi_param_1];
	ld.param.u32 	%r2, [_Z16transform_kernelP8PointXYZPfi_param_2];
	mov.u32 	%r3, %ntid.x;
	mov.u32 	%r4, %ctaid.x;
	mov.u32 	%r5, %tid.x;
	mad.lo.s32 	%r1, %r3, %r4, %r5;
	setp.ge.s32 	%p1, %r1, %r2;
	@%p1 bra 	$L__BB1_2;
	cvta.to.global.u64 	%rd3, %rd1;
	cvta.to.global.u64 	%rd4, %rd2;
	mul.wide.s32 	%rd5, %r1, 16;
	add.s64 	%rd6, %rd3, %rd5;
	ld.global.f32 	%f1, [%rd6];
	ld.global.f32 	%f2, [%rd4];
	ld.global.f32 	%f3, [%rd6+4];
	ld.global.f32 	%f4, [%rd4+4];
	mul.f32 	%f5, %f3, %f4;
	fma.rn.f32 	%f6, %f1, %f2, %f5;
	ld.global.f32 	%f7, [%rd6+8];
	ld.global.f32 	%f8, [%rd4+8];
	fma.rn.f32 	%f9, %f7, %f8, %f6;
	ld.global.f32 	%f10, [%rd4+12];
	add.f32 	%f11, %f10, %f9;
	ld.global.f32 	%f12, [%rd4+16];
	ld.global.f32 	%f13, [%rd4+20];
	mul.f32 	%f14, %f3, %f13;
	fma.rn.f32 	%f15, %f1, %f12, %f14;
	ld.global.f32 	%f16, [%rd4+24];
	fma.rn.f32 	%f17, %f7, %f16, %f15;
	ld.global.f32 	%f18, [%rd4+28];
	add.f32 	%f19, %f18, %f17;
	ld.global.f32 	%f20, [%rd4+32];
	ld.global.f32 	%f21, [%rd4+36];
	mul.f32 	%f22, %f3, %f21;
	fma.rn.f32 	%f23, %f1, %f20, %f22;
	ld.global.f32 	%f24, [%rd4+40];
	fma.rn.f32 	%f25, %f7, %f24, %f23;
	ld.global.f32 	%f26, [%rd4+44];
	add.f32 	%f27, %f26, %f25;
	st.global.f32 	[%rd6], %f11;
	st.global.f32 	[%rd6+4], %f19;
	st.global.f32 	[%rd6+8], %f27;
$L__BB1_2:
	ret;

}


// ===== COMPILED SASS (sm_100) =====

	.target	sm_100

	.elftype	@"ET_EXEC"


//--------------------- .note.nv.tkinfo           --------------------------
	.section	.note.nv.tkinfo,"",@"SHT_NOTE"
	.sectionflags	@"SHF_NOTE_NV_TKINFO"
	.tkinfo
        /*0018*/ 	.word	0x00000002
        /*0030*/ 	.string	""
        /*0030*/ 	.string	"ptxas"
        /*0030*/ 	.string	"Cuda compilation tools, release 13.0, V13.0.88"
        /*0030*/ 	.string	"Build cuda_13.0.r13.0/compiler.36424714_0"
        /*0030*/ 	.string	"-arch sm_100 -m 64 "



//--------------------- .note.nv.cuinfo           --------------------------
	.section	.note.nv.cuinfo,"",@"SHT_NOTE"
	.sectionflags	@"SHF_NOTE_NV_CUINFO"
        /*0018*/ 	.short	0x0002
        /*001a*/ 	.short	0x0064
        /*001c*/ 	.short	0x0082
	.zero		2


//--------------------- .nv.info                  --------------------------
	.section	.nv.info,"",@"SHT_CUDA_INFO"
	.align	4


	//----- nvinfo : EIATTR_REGCOUNT
	.align		4
        /*0000*/ 	.byte	0x04, 0x2f
        /*0002*/ 	.short	(.L_1 - .L_0)
	.align		4
.L_0:
        /*0004*/ 	.word	index@(_Z6kernelPfS_S_i)
        /*0008*/ 	.word	0x00000012


	//----- nvinfo : EIATTR_FRAME_SIZE
	.align		4
.L_1:
        /*000c*/ 	.byte	0x04, 0x11
        /*000e*/ 	.short	(.L_3 - .L_2)
	.align		4
.L_2:
        /*0010*/ 	.word	index@(_Z6kernelPfS_S_i)
        /*0014*/ 	.word	0x00000000


	//----- nvinfo : EIATTR_REGCOUNT
	.align		4
.L_3:
        /*0018*/ 	.byte	0x04, 0x2f
        /*001a*/ 	.short	(.L_5 - .L_4)
	.align		4
.L_4:
        /*001c*/ 	.word	index@(_Z16transform_kernelP8PointXYZPfi)
        /*0020*/ 	.word	0x00000019


	//----- nvinfo : EIATTR_FRAME_SIZE
	.align		4
.L_5:
        /*0024*/ 	.byte	0x04, 0x11
        /*0026*/ 	.short	(.L_7 - .L_6)
	.align		4
.L_6:
        /*0028*/ 	.word	index@(_Z16transform_kernelP8PointXYZPfi)
        /*002c*/ 	.word	0x00000000


	//----- nvinfo : EIATTR_MIN_STACK_SIZE
	.align		4
.L_7:
        /*0030*/ 	.byte	0x04, 0x12
        /*0032*/ 	.short	(.L_9 - .L_8)
	.align		4
.L_8:
        /*0034*/ 	.word	index@(_Z16transform_kernelP8PointXYZPfi)
        /*0038*/ 	.word	0x00000000


	//----- nvinfo : EIATTR_MIN_STACK_SIZE
	.align		4
.L_9:
        /*003c*/ 	.byte	0x04, 0x12
        /*003e*/ 	.short	(.L_11 - .L_10)
	.align		4
.L_10:
        /*0040*/ 	.word	index@(_Z6kernelPfS_S_i)
        /*0044*/ 	.word	0x00000000
.L_11:


//--------------------- .nv.compat                --------------------------
	.section	.nv.compat,"",@"SHT_CUDA_COMPAT_INFO"
	.align	4
        /*0000*/ 	.byte	0x02, 0x09, 0x00, 0x00, 0x02, 0x02, 0x01, 0x00, 0x02, 0x05, 0x05, 0x00, 0x03, 0x07, 0x01, 0x01
        /*0010*/ 	.byte	0x02, 0x03, 0x00, 0x00, 0x02, 0x06, 0x01, 0x00, 0x04, 0x0b, 0x08, 0x00, 0x09, 0x00, 0x00, 0x00
        /*0020*/ 	.byte	0x00, 0x00, 0x00, 0x00


//--------------------- .nv.info._Z16transform_kernelP8PointXYZPfi --------------------------
	.section	.nv.info._Z16transform_kernelP8PointXYZPfi,"",@"SHT_CUDA_INFO"
	.sectionflags	@""
	.align	4


	//----- nvinfo : EIATTR_CUDA_API_VERSION
	.align		4
        /*0000*/ 	.byte	0x04, 0x37
        /*0002*/ 	.short	(.L_13 - .L_12)
.L_12:
        /*0004*/ 	.word	0x00000082


	//----- nvinfo : EIATTR_KPARAM_INFO
	.align		4
.L_13:
        /*0008*/ 	.byte	0x04, 0x17
        /*000a*/ 	.short	(.L_15 - .L_14)
.L_14:
        /*000c*/ 	.word	0x00000000
        /*0010*/ 	.short	0x0002
        /*0012*/ 	.short	0x0010
        /*0014*/ 	.byte	0x00, 0xf0, 0x11, 0x00


	//----- nvinfo : EIATTR_KPARAM_INFO
	.align		4
.L_15:
        /*0018*/ 	.byte	0x04, 0x17
        /*001a*/ 	.short	(.L_17 - .L_16)
.L_16:
        /*001c*/ 	.word	0x00000000
        /*0020*/ 	.short	0x0001
        /*0022*/ 	.short	0x0008
        /*0024*/ 	.byte	0x00, 0xf5, 0x21, 0x00


	//----- nvinfo : EIATTR_KPARAM_INFO
	.align		4
.L_17:
        /*0028*/ 	.byte	0x04, 0x17
        /*002a*/ 	.short	(.L_19 - .L_18)
.L_18:
        /*002c*/ 	.word	0x00000000
        /*0030*/ 	.short	0x0000
        /*0032*/ 	.short	0x0000
        /*0034*/ 	.byte	0x00, 0xf5, 0x21, 0x00


	//----- nvinfo : EIATTR_SPARSE_MMA_MASK
	.align		4
.L_19:
        /*0038*/ 	.byte	0x03, 0x50
        /*003a*/ 	.short	0x0000


	//----- nvinfo : EIATTR_MAXREG_COUNT
	.align		4
        /*003c*/ 	.byte	0x03, 0x1b
        /*003e*/ 	.short	0x00ff


	//----- nvinfo : EIATTR_MERCURY_ISA_VERSION
	.align		4
        /*0040*/ 	.byte	0x03, 0x5f
        /*0042*/ 	.short	0x0101


	//----- nvinfo : EIATTR_VRC_CTA_INIT_COUNT
	.align		4
        /*0044*/ 	.byte	0x02, 0x4a
	.zero		1
	.zero		1


	//----- nvinfo : EIATTR_EXIT_INSTR_OFFSETS
	.align		4
        /*0048*/ 	.byte	0x04, 0x1c
        /*004a*/ 	.short	(.L_21 - .L_20)


	//   ....[0]....
.L_20:
        /*004c*/ 	.word	0x00000070


	//   ....[1]....
        /*0050*/ 	.word	0x000002a0


	//----- nvinfo : EIATTR_CBANK_PARAM_SIZE
	.align		4
.L_21:
        /*0054*/ 	.byte	0x03, 0x19
        /*0056*/ 	.short	0x0014


	//----- nvinfo : EIATTR_PARAM_CBANK
	.align		4
        /*0058*/ 	.byte	0x04, 0x0a
        /*005a*/ 	.short	(.L_23 - .L_22)
	.align		4
.L_22:
        /*005c*/ 	.word	index@(.nv.constant0._Z16transform_kernelP8PointXYZPfi)
        /*0060*/ 	.short	0x0380
        /*0062*/ 	.short	0x0014


	//----- nvinfo : EIATTR_SW_WAR
	.align		4
.L_23:
        /*0064*/ 	.byte	0x04, 0x36
        /*0066*/ 	.short	(.L_25 - .L_24)
.L_24:
        /*0068*/ 	.word	0x00000008
.L_25:


//--------------------- .nv.info._Z6kernelPfS_S_i --------------------------
	.section	.nv.info._Z6kernelPfS_S_i,"",@"SHT_CUDA_INFO"
	.sectionflags	@""
	.align	4


	//----- nvinfo : EIATTR_CUDA_API_VERSION
	.align		4
        /*0000*/ 	.byte	0x04, 0x37
        /*0002*/ 	.short	(.L_27 - .L_26)
.L_26:
        /*0004*/ 	.word	0x00000082


	//----- nvinfo : EIATTR_KPARAM_INFO
	.align		4
.L_27:
        /*0008*/ 	.byte	0x04, 0x17
        /*000a*/ 	.short	(.L_29 - .L_28)
.L_28:
        /*000c*/ 	.word	0x00000000
        /*0010*/ 	.short	0x0003
        /*0012*/ 	.short	0x0018
        /*0014*/ 	.byte	0x00, 0xf0, 0x11, 0x00


	//----- nvinfo : EIATTR_KPARAM_INFO
	.align		4
.L_29:
        /*0018*/ 	.byte	0x04, 0x17
        /*001a*/ 	.short	(.L_31 - .L_30)
.L_30:
        /*001c*/ 	.word	0x00000000
        /*0020*/ 	.short	0x0002
        /*0022*/ 	.short	0x0010
        /*0024*/ 	.byte	0x00, 0xf5, 0x21, 0x00


	//----- nvinfo : EIATTR_KPARAM_INFO
	.align		4
.L_31:
        /*0028*/ 	.byte	0x04, 0x17
        /*002a*/ 	.short	(.L_33 - .L_32)
.L_32:
        /*002c*/ 	.word	0x00000000
        /*0030*/ 	.short	0x0001
        /*0032*/ 	.short	0x0008
        /*0034*/ 	.byte	0x00, 0xf5, 0x21, 0x00


	//----- nvinfo : EIATTR_KPARAM_INFO
	.align		4
.L_33:
        /*0038*/ 	.byte	0x04, 0x17
        /*003a*/ 	.short	(.L_35 - .L_34)
.L_34:
        /*003c*/ 	.word	0x00000000
        /*0040*/ 	.short	0x0000
        /*0042*/ 	.short	0x0000
        /*0044*/ 	.byte	0x00, 0xf5, 0x21, 0x00


	//----- nvinfo : EIATTR_SPARSE_MMA_MASK
	.align		4
.L_35:
        /*0048*/ 	.byte	0x03, 0x50
        /*004a*/ 	.short	0x0000


	//----- nvinfo : EIATTR_MAXREG_COUNT
	.align		4
        /*004c*/ 	.byte	0x03, 0x1b
        /*004e*/ 	.short	0x00ff


	//----- nvinfo : EIATTR_MERCURY_ISA_VERSION
	.align		4
        /*0050*/ 	.byte	0x03, 0x5f
        /*0052*/ 	.short	0x0101


	//----- nvinfo : EIATTR_VRC_CTA_INIT_COUNT
	.align		4
        /*0054*/ 	.byte	0x02, 0x4a
	.zero		1
	.zero		1


	//----- nvinfo : EIATTR_EXIT_INSTR_OFFSETS
	.align		4
        /*0058*/ 	.byte	0x04, 0x1c
        /*005a*/ 	.short	(.L_37 - .L_36)


	//   ....[0]....
.L_36:
        /*005c*/ 	.word	0x00000070


	//   ....[1]....
        /*0060*/ 	.word	0x00000530


	//----- nvinfo : EIATTR_CBANK_PARAM_SIZE
	.align		4
.L_37:
        /*0064*/ 	.byte	0x03, 0x19
        /*0066*/ 	.short	0x001c


	//----- nvinfo : EIATTR_PARAM_CBANK
	.align		4
        /*0068*/ 	.byte	0x04, 0x0a
        /*006a*/ 	.short	(.L_39 - .L_38)
	.align		4
.L_38:
        /*006c*/ 	.word	index@(.nv.constant0._Z6kernelPfS_S_i)
        /*0070*/ 	.short	0x0380
        /*0072*/ 	.short	0x001c


	//----- nvinfo : EIATTR_SW_WAR
	.align		4
.L_39:
        /*0074*/ 	.byte	0x04, 0x36
        /*0076*/ 	.short	(.L_41 - .L_40)
.L_40:
        /*0078*/ 	.word	0x00000008
.L_41:


//--------------------- .nv.callgraph             --------------------------
	.section	.nv.callgraph,"",@"SHT_CUDA_CALLGRAPH"
	.align	4
	.sectionentsize	8
	.align		4
        /*0000*/ 	.word	0x00000000
	.align		4
        /*0004*/ 	.word	0xffffffff
	.align		4
        /*0008*/ 	.word	0x00000000
	.align		4
        /*000c*/ 	.word	0xfffffffe
	.align		4
        /*0010*/ 	.word	0x00000000
	.align		4
        /*0014*/ 	.word	0xfffffffd
	.align		4
        /*0018*/ 	.word	0x00000000
	.align		4
        /*001c*/ 	.word	0xfffffffc


//--------------------- .text._Z16transform_kernelP8PointXYZPfi --------------------------
	.section	.text._Z16transform_kernelP8PointXYZPfi,"ax",@progbits
	.align	128
        .global         _Z16transform_kernelP8PointXYZPfi
        .type           _Z16transform_kernelP8PointXYZPfi,@function
        .size           _Z16transform_kernelP8PointXYZPfi,(.L_x_2 - _Z16transform_kernelP8PointXYZPfi)
        .other          _Z16transform_kernelP8PointXYZPfi,@"STO_CUDA_ENTRY STV_DEFAULT"
_Z16transform_kernelP8PointXYZPfi:
.text._Z16transform_kernelP8PointXYZPfi:
[----:B------:R-:W-:Y:S01]  /*0000*/  LDC R1, c[0x0][0x37c] ;  /* 0x0000df00ff017b82 */ /* 0x000fe20000000800 */
[----:B------:R-:W0:Y:S01]  /*0010*/  S2R R7, SR_CTAID.X ;  /* 0x0000000000077919 */ /* 0x000e220000002500 */
[----:B------:R-:W0:Y:S01]  /*0020*/  LDCU UR4, c[0x0][0x360] ;  /* 0x00006c00ff0477ac */ /* 0x000e220008000800 */
[----:B------:R-:W0:Y:S01]  /*0030*/  S2R R0, SR_TID.X ;  /* 0x0000000000007919 */ /* 0x000e220000002100 */
[----:B------:R-:W1:Y:S01]  /*0040*/  LDCU UR5, c[0x0][0x390] ;  /* 0x00007200ff0577ac */ /* 0x000e620008000800 */
[----:B0-----:R-:W-:-:S05]  /*0050*/  IMAD R7, R7, UR4, R0 ;  /* 0x0000000407077c24 */ /* 0x001fca000f8e0200 */
[----:B-1----:R-:W-:-:S13]  /*0060*/  ISETP.GE.AND P0, PT, R7, UR5, PT ;  /* 0x0000000507007c0c */ /* 0x002fda000bf06270 */
[----:B------:R-:W-:Y:S05]  /*0070*/  @P0 EXIT ;  /* 0x000000000000094d */ /* 0x000fea0003800000 */
[----:B------:R-:W0:Y:S01]  /*0080*/  LDC.64 R2, c[0x0][0x380] ;  /* 0x0000e000ff027b82 */ /* 0x000e220000000a00 */
[----:B------:R-:W1:Y:S07]  /*0090*/  LDCU.64 UR4, c[0x0][0x358] ;  /* 0x00006b00ff0477ac */ /* 0x000e6e0008000a00 */
[----:B------:R-:W2:Y:S01]  /*00a0*/  LDC.64 R4, c[0x0][0x388] ;  /* 0x0000e200ff047b82 */ /* 0x000ea20000000a00 */
[----:B0-----:R-:W-:-:S05]  /*00b0*/  IMAD.WIDE R2, R7, 0x10, R2 ;  /* 0x0000001007027825 */ /* 0x001fca00078e0202 */
[----:B-1----:R-:W3:Y:S04]  /*00c0*/  LDG.E R6, desc[UR4][R2.64+0x4] ;  /* 0x0000040402067981 */ /* 0x002ee8000c1e1900 */
[----:B--2---:R-:W3:Y:S04]  /*00d0*/  LDG.E R9, desc[UR4][R4.64+0x4] ;  /* 0x0000040404097981 */ /* 0x004ee8000c1e1900 */
[----:B------:R-:W2:Y:S04]  /*00e0*/  LDG.E R13, desc[UR4][R4.64+0x14] ;  /* 0x00001404040d7981 */ /* 0x000ea8000c1e1900 */
[----:B------:R-:W4:Y:S04]  /*00f0*/  LDG.E R17, desc[UR4][R4.64+0x24] ;  /* 0x0000240404117981 */ /* 0x000f28000c1e1900 */
[----:B------:R-:W5:Y:S04]  /*0100*/  LDG.E R7, desc[UR4][R4.64] ;  /* 0x0000000404077981 */ /* 0x000f68000c1e1900 */
        /* <DEDUP_REMOVED lines=9> */
[----:B------:R-:W5:Y:S01]  /*01a0*/  LDG.E R22, desc[UR4][R4.64+0x2c] ;  /* 0x00002c0404167981 */ /* 0x000f62000c1e1900 */
[C---:B---3--:R-:W-:Y:S01]  /*01b0*/  FMUL R9, R6.reuse, R9 ;  /* 0x0000000906097220 */ /* 0x048fe20000400000 */
[C---:B--2---:R-:W-:Y:S01]  /*01c0*/  FMUL R14, R6.reuse, R13 ;  /* 0x0000000d060e7220 */ /* 0x044fe20000400000 */
[----:B----4-:R-:W-:-:S02]  /*01d0*/  FMUL R6, R6, R17 ;  /* 0x0000001106067220 */ /* 0x010fc40000400000 */
[C---:B-----5:R-:W-:Y:S01]  /*01e0*/  FFMA R7, R0.reuse, R7, R9 ;  /* 0x0000000700077223 */ /* 0x060fe20000000009 */
[C---:B------:R-:W-:Y:S01]  /*01f0*/  FFMA R11, R0.reuse, R11, R14 ;  /* 0x0000000b000b7223 */ /* 0x040fe2000000000e */
[----:B------:R-:W-:Y:S02]  /*0200*/  FFMA R15, R0, R15, R6 ;  /* 0x0000000f000f7223 */ /* 0x000fe40000000006 */
[C---:B------:R-:W-:Y:S01]  /*0210*/  FFMA R7, R8.reuse, R10, R7 ;  /* 0x0000000a08077223 */ /* 0x040fe20000000007 */
[C---:B------:R-:W-:Y:S01]  /*0220*/  FFMA R11, R8.reuse, R16, R11 ;  /* 0x00000010080b7223 */ /* 0x040fe2000000000b */
[----:B------:R-:W-:Y:S02]  /*0230*/  FFMA R15, R8, R20, R15 ;  /* 0x00000014080f7223 */ /* 0x000fe4000000000f */
[----:B------:R-:W-:Y:S01]  /*0240*/  FADD R7, R7, R12 ;  /* 0x0000000c07077221 */ /* 0x000fe20000000000 */
[----:B------:R-:W-:Y:S01]  /*0250*/  FADD R11, R11, R18 ;  /* 0x000000120b0b7221 */ /* 0x000fe20000000000 */
[----:B------:R-:W-:-:S03]  /*0260*/  FADD R15, R15, R22 ;  /* 0x000000160f0f7221 */ /* 0x000fc60000000000 */
[----:B------:R-:W-:Y:S04]  /*0270*/  STG.E desc[UR4][R2.64], R7 ;  /* 0x0000000702007986 */ /* 0x000fe8000c101904 */
[----:B------:R-:W-:Y:S04]  /*0280*/  STG.E desc[UR4][R2.64+0x4], R11 ;  /* 0x0000040b02007986 */ /* 0x000fe8000c101904 */
[----:B------:R-:W-:Y:S01]  /*0290*/  STG.E desc[UR4][R2.64+0x8], R15 ;  /* 0x0000080f02007986 */ /* 0x000fe2000c101904 */
[----:B------:R-:W-:Y:S05]  /*02a0*/  EXIT ;  /* 0x000000000000794d */ /* 0x000fea0003800000 */
.L_x_0:
[----:B------:R-:W-:-:S00]  /*02b0*/  BRA `(.L_x_0) ;  /* 0xfffffffc00fc7947 */ /* 0x000fc0000383ffff */
[----:B------:R-:W-:-:S00]  /*02c0*/  NOP ;  /* 0x0000000000007918 */ /* 0x000fc00000000000 */
        /* <DEDUP_REMOVED lines=11> */
.L_x_2:


//--------------------- .text._Z6kernelPfS_S_i    --------------------------
	.section	.text._Z6kernelPfS_S_i,"ax",@progbits
	.align	128
        .global         _Z6kernelPfS_S_i
        .type           _Z6kernelPfS_S_i,@function
        .size           _Z6kernelPfS_S_i,(.L_x_3 - _Z6kernelPfS_S_i)
        .other          _Z6kernelPfS_S_i,@"STO_CUDA_ENTRY STV_DEFAULT"
_Z6kernelPfS_S_i:
.text._Z6kernelPfS_S_i:
        /* <DEDUP_REMOVED lines=9> */
[----:B------:R-:W1:Y:S01]  /*0090*/  LDCU.64 UR4, c[0x0][0x358] ;  /* 0x00006b00ff0477ac */ /* 0x000e620008000a00 */
[----:B------:R-:W-:-:S06]  /*00a0*/  SHF.L.U32 R9, R0, 0x2, RZ ;  /* 0x0000000200097819 */ /* 0x000fcc00000006ff */
[----:B------:R-:W2:Y:S08]  /*00b0*/  LDC.64 R6, c[0x0][0x380] ;  /* 0x0000e000ff067b82 */ /* 0x000eb00000000a00 */
[----:B------:R-:W3:Y:S01]  /*00c0*/  LDC.64 R2, c[0x0][0x388] ;  /* 0x0000e200ff027b82 */ /* 0x000ee20000000a00 */
[----:B0-----:R-:W-:-:S05]  /*00d0*/  IMAD.WIDE R4, R9, 0x4, R4 ;  /* 0x0000000409047825 */ /* 0x001fca00078e0204 */
[----:B-1----:R-:W-:Y:S01]  /*00e0*/  STG.E desc[UR4][R4.64], RZ ;  /* 0x000000ff04007986 */ /* 0x002fe2000c101904 */
[----:B--2---:R-:W-:-:S03]  /*00f0*/  IMAD.WIDE R6, R9, 0x4, R6 ;  /* 0x0000000409067825 */ /* 0x004fc600078e0206 */
[----:B------:R-:W-:Y:S04]  /*0100*/  STG.E desc[UR4][R4.64+0x4], RZ ;  /* 0x000004ff04007986 */ /* 0x000fe8000c101904 */
[----:B------:R-:W-:Y:S04]  /*0110*/  STG.E desc[UR4][R4.64+0x8], RZ ;  /* 0x000008ff04007986 */ /* 0x000fe8000c101904 */
[----:B------:R-:W-:Y:S04]  /*0120*/  STG.E desc[UR4][R4.64+0xc], RZ ;  /* 0x00000cff04007986 */ /* 0x000fe8000c101904 */
[----:B------:R-:W2:Y:S04]  /*0130*/  LDG.E R0, desc[UR4][R6.64] ;  /* 0x0000000406007981 */ /* 0x000ea8000c1e1900 */
[----:B---3--:R-:W2:Y:S02]  /*0140*/  LDG.E R9, desc[UR4][R2.64] ;  /* 0x0000000402097981 */ /* 0x008ea4000c1e1900 */
[----:B--2---:R-:W-:-:S05]  /*0150*/  FFMA R9, R0, R9, RZ ;  /* 0x0000000900097223 */ /* 0x004fca00000000ff */
[----:B------:R0:W-:Y:S04]  /*0160*/  STG.E desc[UR4][R4.64], R9 ;  /* 0x0000000904007986 */ /* 0x0001e8000c101904 */
[----:B------:R-:W2:Y:S04]  /*0170*/  LDG.E R0, desc[UR4][R6.64+0x4] ;  /* 0x0000040406007981 */ /* 0x000ea8000c1e1900 */
[----:B------:R-:W2:Y:S02]  /*0180*/  LDG.E R8, desc[UR4][R2.64+0x4] ;  /* 0x0000040402087981 */ /* 0x000ea4000c1e1900 */
[----:B--2---:R-:W-:-:S05]  /*0190*/  FFMA R11, R0, R8, R9 ;  /* 0x00000008000b7223 */ /* 0x004fca0000000009 */
[----:B------:R1:W-:Y:S04]  /*01a0*/  STG.E desc[UR4][R4.64], R11 ;  /* 0x0000000b04007986 */ /* 0x0003e8000c101904 */
[----:B------:R-:W2:Y:S04]  /*01b0*/  LDG.E R0, desc[UR4][R6.64+0x8] ;  /* 0x0000080406007981 */ /* 0x000ea8000c1e1900 */
[----:B------:R-:W2:Y:S02]  /*01c0*/  LDG.E R8, desc[UR4][R2.64+0x8] ;  /* 0x0000080402087981 */ /* 0x000ea4000c1e1900 */
[----:B--2---:R-:W-:-:S05]  /*01d0*/  FFMA R13, R0, R8, R11 ;  /* 0x00000008000d7223 */ /* 0x004fca000000000b */
[----:B------:R-:W-:Y:S04]  /*01e0*/  STG.E desc[UR4][R4.64], R13 ;  /* 0x0000000d04007986 */ /* 0x000fe8000c101904 */
[----:B------:R-:W0:Y:S04]  /*01f0*/  LDG.E R0, desc[UR4][R6.64+0xc] ;  /* 0x00000c0406007981 */ /* 0x000e28000c1e1900 */
[----:B------:R-:W0:Y:S02]  /*0200*/  LDG.E R8, desc[UR4][R2.64+0xc] ;  /* 0x00000c0402087981 */ /* 0x000e24000c1e1900 */
[----:B0-----:R-:W-:-:S05]  /*0210*/  FFMA R9, R0, R8, R13 ;  /* 0x0000000800097223 */ /* 0x001fca000000000d */
[----:B------:R0:W-:Y:S04]  /*0220*/  STG.E desc[UR4][R4.64], R9 ;  /* 0x0000000904007986 */ /* 0x0001e8000c101904 */
[----:B------:R-:W2:Y:S04]  /*0230*/  LDG.E R0, desc[UR4][R6.64] ;  /* 0x0000000406007981 */ /* 0x000ea8000c1e1900 */
[----:B------:R-:W2:Y:S02]  /*0240*/  LDG.E R15, desc[UR4][R2.64+0x10] ;  /* 0x00001004020f7981 */ /* 0x000ea4000c1e1900 */
[----:B--2---:R-:W-:-:S05]  /*0250*/  FFMA R15, R0, R15, RZ ;  /* 0x0000000f000f7223 */ /* 0x004fca00000000ff */
[----:B------:R2:W-:Y:S04]  /*0260*/  STG.E desc[UR4][R4.64+0x4], R15 ;  /* 0x0000040f04007986 */ /* 0x0005e8000c101904 */
[----:B------:R-:W1:Y:S04]  /*0270*/  LDG.E R0, desc[UR4][R6.64+0x4] ;  /* 0x0000040406007981 */ /* 0x000e68000c1e1900 */
[----:B------:R-:W1:Y:S02]  /*0280*/  LDG.E R8, desc[UR4][R2.64+0x14] ;  /* 0x0000140402087981 */ /* 0x000e64000c1e1900 */
[----:B-1----:R-:W-:-:S05]  /*0290*/  FFMA R11, R0, R8, R15 ;  /* 0x00000008000b7223 */ /* 0x002fca000000000f */
[----:B------:R-:W-:Y:S04]  /*02a0*/  STG.E desc[UR4][R4.64+0x4], R11 ;  /* 0x0000040b04007986 */ /* 0x000fe8000c101904 */
[----:B------:R-:W0:Y:S04]  /*02b0*/  LDG.E R0, desc[UR4][R6.64+0x8] ;  /* 0x0000080406007981 */ /* 0x000e28000c1e1900 */
[----:B------:R-:W0:Y:S02]  /*02c0*/  LDG.E R8, desc[UR4][R2.64+0x18] ;  /* 0x0000180402087981 */ /* 0x000e24000c1e1900 */
[----:B0-----:R-:W-:-:S05]  /*02d0*/  FFMA R9, R0, R8, R11 ;  /* 0x0000000800097223 */ /* 0x001fca000000000b */
[----:B------:R0:W-:Y:S04]  /*02e0*/  STG.E desc[UR4][R4.64+0x4], R9 ;  /* 0x0000040904007986 */ /* 0x0001e8000c101904 */
[----:B------:R-:W3:Y:S04]  /*02f0*/  LDG.E R0, desc[UR4][R6.64+0xc] ;  /* 0x00000c0406007981 */ /* 0x000ee8000c1e1900 */
[----:B------:R-:W3:Y:S02]  /*0300*/  LDG.E R8, desc[UR4][R2.64+0x1c] ;  /* 0x00001c0402087981 */ /* 0x000ee4000c1e1900 */
[----:B---3--:R-:W-:-:S05]  /*0310*/  FFMA R13, R0, R8, R9 ;  /* 0x00000008000d7223 */ /* 0x008fca0000000009 */
[----:B------:R1:W-:Y:S04]  /*0320*/  STG.E desc[UR4][R4.64+0x4], R13 ;  /* 0x0000040d04007986 */ /* 0x0003e8000c101904 */
[----:B------:R-:W3:Y:S04]  /*0330*/  LDG.E R0, desc[UR4][R6.64] ;  /* 0x0000000406007981 */ /* 0x000ee8000c1e1900 */
[----:B--2---:R-:W3:Y:S02]  /*0340*/  LDG.E R15, desc[UR4][R2.64+0x20] ;  /* 0x00002004020f7981 */ /* 0x004ee4000c1e1900 */
[----:B---3--:R-:W-:-:S05]  /*0350*/  FFMA R15, R0, R15, RZ ;  /* 0x0000000f000f7223 */ /* 0x008fca00000000ff */
[----:B------:R2:W-:Y:S04]  /*0360*/  STG.E desc[UR4][R4.64+0x8], R15 ;  /* 0x0000080f04007986 */ /* 0x0005e8000c101904 */
        /* <DEDUP_REMOVED lines=8> */
[----:B------:R-:W1:Y:S04]  /*03f0*/  LDG.E R0, desc[UR4][R6.64+0xc] ;  /* 0x00000c0406007981 */ /* 0x000e68000c1e1900 */
[----:B------:R-:W1:Y:S02]  /*0400*/  LDG.E R8, desc[UR4][R2.64+0x2c] ;  /* 0x00002c0402087981 */ /* 0x000e64000c1e1900 */
[----:B-1----:R-:W-:-:S05]  /*0410*/  FFMA R13, R0, R8, R11 ;  /* 0x00000008000d7223 */ /* 0x002fca000000000b */
[----:B------:R1:W-:Y:S04]  /*0420*/  STG.E desc[UR4][R4.64+0x8], R13 ;  /* 0x0000080d04007986 */ /* 0x0003e8000c101904 */
[----:B------:R-:W4:Y:S04]  /*0430*/  LDG.E R0, desc[UR4][R6.64] ;  /* 0x0000000406007981 */ /* 0x000f28000c1e1900 */
[----:B--2---:R-:W4:Y:S02]  /*0440*/  LDG.E R15, desc[UR4][R2.64+0x30] ;  /* 0x00003004020f7981 */ /* 0x004f24000c1e1900 */
[----:B----4-:R-:W-:-:S05]  /*0450*/  FFMA R15, R0, R15, RZ ;  /* 0x0000000f000f7223 */ /* 0x010fca00000000ff */
[----:B------:R-:W-:Y:S04]  /*0460*/  STG.E desc[UR4][R4.64+0xc], R15 ;  /* 0x00000c0f04007986 */ /* 0x000fe8000c101904 */
[----:B------:R-:W0:Y:S04]  /*0470*/  LDG.E R0, desc[UR4][R6.64+0x4] ;  /* 0x0000040406007981 */ /* 0x000e28000c1e1900 */
[----:B------:R-:W0:Y:S02]  /*0480*/  LDG.E R8, desc[UR4][R2.64+0x34] ;  /* 0x0000340402087981 */ /* 0x000e24000c1e1900 */
[----:B0-----:R-:W-:-:S05]  /*0490*/  FFMA R9, R0, R8, R15 ;  /* 0x0000000800097223 */ /* 0x001fca000000000f */
[----:B------:R-:W-:Y:S04]  /*04a0*/  STG.E desc[UR4][R4.64+0xc], R9 ;  /* 0x00000c0904007986 */ /* 0x000fe8000c101904 */
[----:B------:R-:W3:Y:S04]  /*04b0*/  LDG.E R0, desc[UR4][R6.64+0x8] ;  /* 0x0000080406007981 */ /* 0x000ee8000c1e1900 */
[----:B------:R-:W3:Y:S02]  /*04c0*/  LDG.E R8, desc[UR4][R2.64+0x38] ;  /* 0x0000380402087981 */ /* 0x000ee4000c1e1900 */
[----:B---3--:R-:W-:-:S05]  /*04d0*/  FFMA R11, R0, R8, R9 ;  /* 0x00000008000b7223 */ /* 0x008fca0000000009 */
[----:B------:R-:W-:Y:S04]  /*04e0*/  STG.E desc[UR4][R4.64+0xc], R11 ;  /* 0x00000c0b04007986 */ /* 0x000fe8000c101904 */
[----:B------:R-:W1:Y:S04]  /*04f0*/  LDG.E R0, desc[UR4][R6.64+0xc] ;  /* 0x00000c0406007981 */ /* 0x000e68000c1e1900 */
[----:B------:R-:W1:Y:S02]  /*0500*/  LDG.E R8, desc[UR4][R2.64+0x3c] ;  /* 0x00003c0402087981 */ /* 0x000e64000c1e1900 */
[----:B-1----:R-:W-:-:S05]  /*0510*/  FFMA R13, R0, R8, R11 ;  /* 0x00000008000d7223 */ /* 0x002fca000000000b */
[----:B------:R-:W-:Y:S01]  /*0520*/  STG.E desc[UR4][R4.64+0xc], R13 ;  /* 0x00000c0d04007986 */ /* 0x000fe2000c101904 */
[----:B------:R-:W-:Y:S05]  /*0530*/  EXIT ;  /* 0x000000000000794d */ /* 0x000fea0003800000 */
.L_x_1:
        /* <DEDUP_REMOVED lines=12> */
.L_x_3:


//--------------------- .nv.shared.reserved.0     --------------------------
	.section	.nv.shared.reserved.0,"aw",@nobits
	.weak		__nv_reservedSMEM_offset_0_alias
	.size		__nv_reservedSMEM_offset_0_alias, 0, 64
	.other		__nv_reservedSMEM_offset_0_alias,@"STO_CUDA_RESERVED_SHARED STV_DEFAULT"
__nv_reservedSMEM_offset_0_alias:
	.zero		0
	.zero		64


//--------------------- .nv.constant0._Z16transform_kernelP8PointXYZPfi --------------------------
	.section	.nv.constant0._Z16transform_kernelP8PointXYZPfi,"a",@progbits
	.sectionflags	@""
	.align	4
.nv.constant0._Z16transform_kernelP8PointXYZPfi:
	.zero		916


//--------------------- .nv.constant0._Z6kernelPfS_S_i --------------------------
	.section	.nv.constant0._Z6kernelPfS_S_i,"a",@progbits
	.sectionflags	@""
	.align	4
.nv.constant0._Z6kernelPfS_S_i:
	.zero		924


//--------------------- SYMBOLS --------------------------

	.type		.nv.reservedSmem.offset0,@object
	.size		.nv.reservedSmem.offset0,0x4
